//
// Generated by NVIDIA NVVM Compiler
//
// Compiler Build ID: CL-36424714
// Cuda compilation tools, release 13.0, V13.0.88
// Based on NVVM 20.0.0
//

.version 9.0
.target sm_100
.address_size 64

	// .globl	_Z15matrix_multiplyPKfPfS0_ii

.visible .entry _Z15matrix_multiplyPKfPfS0_ii(
	.param .u64 .ptr .align 1 _Z15matrix_multiplyPKfPfS0_ii_param_0,
	.param .u64 .ptr .align 1 _Z15matrix_multiplyPKfPfS0_ii_param_1,
	.param .u64 .ptr .align 1 _Z15matrix_multiplyPKfPfS0_ii_param_2,
	.param .u32 _Z15matrix_multiplyPKfPfS0_ii_param_3,
	.param .u32 _Z15matrix_multiplyPKfPfS0_ii_param_4
)
{
	.reg .pred 	%p<3>;
	.reg .b32 	%r<13>;
	.reg .b32 	%f<13>;
	.reg .b64 	%rd<13>;

	ld.param.u64 	%rd1, [_Z15matrix_multiplyPKfPfS0_ii_param_0];
	ld.param.u64 	%rd2, [_Z15matrix_multiplyPKfPfS0_ii_param_1];
	ld.param.u64 	%rd3, [_Z15matrix_multiplyPKfPfS0_ii_param_2];
	ld.param.u32 	%r3, [_Z15matrix_multiplyPKfPfS0_ii_param_3];
	ld.param.u32 	%r4, [_Z15matrix_multiplyPKfPfS0_ii_param_4];
	mov.u32 	%r5, %ctaid.x;
	mov.u32 	%r6, %ntid.x;
	mov.u32 	%r7, %tid.x;
	mad.lo.s32 	%r1, %r5, %r6, %r7;
	mov.b32 	%r8, 1;
	shl.b32 	%r2, %r8, %r4;
	sub.s32 	%r9, %r3, %r2;
	setp.gt.s32 	%p1, %r1, %r9;
	@%p1 bra 	$L__BB0_3;
	div.s32 	%r10, %r1, %r2;
	and.b32  	%r11, %r10, -2147483647;
	setp.eq.s32 	%p2, %r11, 1;
	@%p2 bra 	$L__BB0_3;
	cvta.to.global.u64 	%rd4, %rd2;
	cvta.to.global.u64 	%rd5, %rd1;
	cvta.to.global.u64 	%rd6, %rd3;
	ld.global.f32 	%f1, [%rd6];
	mul.wide.s32 	%rd7, %r1, 4;
	add.s64 	%rd8, %rd5, %rd7;
	ld.global.f32 	%f2, [%rd8];
	ld.global.f32 	%f3, [%rd6+4];
	xor.b32  	%r12, %r2, %r1;
	mul.wide.s32 	%rd9, %r12, 4;
	add.s64 	%rd10, %rd5, %rd9;
	ld.global.f32 	%f4, [%rd10];
	mul.f32 	%f5, %f3, %f4;
	fma.rn.f32 	%f6, %f1, %f2, %f5;
	add.s64 	%rd11, %rd4, %rd7;
	st.global.f32 	[%rd11], %f6;
	ld.global.f32 	%f7, [%rd6+8];
	ld.global.f32 	%f8, [%rd8];
	ld.global.f32 	%f9, [%rd6+12];
	ld.global.f32 	%f10, [%rd10];
	mul.f32 	%f11, %f9, %f10;
	fma.rn.f32 	%f12, %f7, %f8, %f11;
	add.s64 	%rd12, %rd4, %rd9;
	st.global.f32 	[%rd12], %f12;
$L__BB0_3:
	ret;

}


// ===== COMPILED SASS (sm_100) =====

	.target	sm_100

	.elftype	@"ET_EXEC"


//--------------------- .note.nv.tkinfo           --------------------------
	.section	.note.nv.tkinfo,"",@"SHT_NOTE"
	.sectionflags	@"SHF_NOTE_NV_TKINFO"
	.tkinfo
        /*0018*/ 	.word	0x00000002
        /*0030*/ 	.string	""
        /*0030*/ 	.string	"ptxas"
        /*0030*/ 	.string	"Cuda compilation tools, release 13.0, V13.0.88"
        /*0030*/ 	.string	"Build cuda_13.0.r13.0/compiler.36424714_0"
        /*0030*/ 	.string	"-arch sm_100 -m 64 "



//--------------------- .note.nv.cuinfo           --------------------------
	.section	.note.nv.cuinfo,"",@"SHT_NOTE"
	.sectionflags	@"SHF_NOTE_NV_CUINFO"
        /*0018*/ 	.short	0x0002
        /*001a*/ 	.short	0x0064
        /*001c*/ 	.short	0x0082
	.zero		2


//--------------------- .nv.info                  --------------------------
	.section	.nv.info,"",@"SHT_CUDA_INFO"
	.align	4


	//----- nvinfo : EIATTR_REGCOUNT
	.align		4
        /*0000*/ 	.byte	0x04, 0x2f
        /*0002*/ 	.short	(.L_1 - .L_0)
	.align		4
.L_0:
        /*0004*/ 	.word	index@(_Z15matrix_multiplyPKfPfS0_ii)
        /*0008*/ 	.word	0x00000016


	//----- nvinfo : EIATTR_FRAME_SIZE
	.align		4
.L_1:
        /*000c*/ 	.byte	0x04, 0x11
        /*000e*/ 	.short	(.L_3 - .L_2)
	.align		4
.L_2:
        /*0010*/ 	.word	index@(_Z15matrix_multiplyPKfPfS0_ii)
        /*0014*/ 	.word	0x00000000


	//----- nvinfo : EIATTR_MIN_STACK_SIZE
	.align		4
.L_3:
        /*0018*/ 	.byte	0x04, 0x12
        /*001a*/ 	.short	(.L_5 - .L_4)
	.align		4
.L_4:
        /*001c*/ 	.word	index@(_Z15matrix_multiplyPKfPfS0_ii)
        /*0020*/ 	.word	0x00000000
.L_5:


//--------------------- .nv.compat                --------------------------
	.section	.nv.compat,"",@"SHT_CUDA_COMPAT_INFO"
	.align	4
        /*0000*/ 	.byte	0x02, 0x09, 0x00, 0x00, 0x02, 0x02, 0x01, 0x00, 0x02, 0x05, 0x05, 0x00, 0x03, 0x07, 0x01, 0x01
        /*0010*/ 	.byte	0x02, 0x03, 0x00, 0x00, 0x02, 0x06, 0x01, 0x00, 0x04, 0x0b, 0x08, 0x00, 0x09, 0x00, 0x00, 0x00
        /*0020*/ 	.byte	0x00, 0x00, 0x00, 0x00


//--------------------- .nv.info._Z15matrix_multiplyPKfPfS0_ii --------------------------
	.section	.nv.info._Z15matrix_multiplyPKfPfS0_ii,"",@"SHT_CUDA_INFO"
	.sectionflags	@""
	.align	4


	//----- nvinfo : EIATTR_CUDA_API_VERSION
	.align		4
        /*0000*/ 	.byte	0x04, 0x37
        /*0002*/ 	.short	(.L_7 - .L_6)
.L_6:
        /*0004*/ 	.word	0x00000082


	//----- nvinfo : EIATTR_KPARAM_INFO
	.align		4
.L_7:
        /*0008*/ 	.byte	0x04, 0x17
        /*000a*/ 	.short	(.L_9 - .L_8)
.L_8:
        /*000c*/ 	.word	0x00000000
        /*0010*/ 	.short	0x0004
        /*0012*/ 	.short	0x001c
        /*0014*/ 	.byte	0x00, 0xf0, 0x11, 0x00


	//----- nvinfo : EIATTR_KPARAM_INFO
	.align		4
.L_9:
        /*0018*/ 	.byte	0x04, 0x17
        /*001a*/ 	.short	(.L_11 - .L_10)
.L_10:
        /*001c*/ 	.word	0x00000000
        /*0020*/ 	.short	0x0003
        /*0022*/ 	.short	0x0018
        /*0024*/ 	.byte	0x00, 0xf0, 0x11, 0x00


	//----- nvinfo : EIATTR_KPARAM_INFO
	.align		4
.L_11:
        /*0028*/ 	.byte	0x04, 0x17
        /*002a*/ 	.short	(.L_13 - .L_12)
.L_12:
        /*002c*/ 	.word	0x00000000
        /*0030*/ 	.short	0x0002
        /*0032*/ 	.short	0x0010
        /*0034*/ 	.byte	0x00, 0xf5, 0x21, 0x00


	//----- nvinfo : EIATTR_KPARAM_INFO
	.align		4
.L_13:
        /*0038*/ 	.byte	0x04, 0x17
        /*003a*/ 	.short	(.L_15 - .L_14)
.L_14:
        /*003c*/ 	.word	0x00000000
        /*0040*/ 	.short	0x0001
        /*0042*/ 	.short	0x0008
        /*0044*/ 	.byte	0x00, 0xf5, 0x21, 0x00


	//----- nvinfo : EIATTR_KPARAM_INFO
	.align		4
.L_15:
        /*0048*/ 	.byte	0x04, 0x17
        /*004a*/ 	.short	(.L_17 - .L_16)
.L_16:
        /*004c*/ 	.word	0x00000000
        /*0050*/ 	.short	0x0000
        /*0052*/ 	.short	0x0000
        /*0054*/ 	.byte	0x00, 0xf5, 0x21, 0x00


	//----- nvinfo : EIATTR_SPARSE_MMA_MASK
	.align		4
.L_17:
        /*0058*/ 	.byte	0x03, 0x50
        /*005a*/ 	.short	0x0000


	//----- nvinfo : EIATTR_MAXREG_COUNT
	.align		4
        /*005c*/ 	.byte	0x03, 0x1b
        /*005e*/ 	.short	0x00ff


	//----- nvinfo : EIATTR_MERCURY_ISA_VERSION
	.align		4
        /*0060*/ 	.byte	0x03, 0x5f
        /*0062*/ 	.short	0x0101


	//----- nvinfo : EIATTR_VRC_CTA_INIT_COUNT
	.align		4
        /*0064*/ 	.byte	0x02, 0x4a
	.zero		1
	.zero		1


	//----- nvinfo : EIATTR_EXIT_INSTR_OFFSETS
	.align		4
        /*0068*/ 	.byte	0x04, 0x1c
        /*006a*/ 	.short	(.L_19 - .L_18)


	//   ....[0]....
.L_18:
        /*006c*/ 	.word	0x000000a0


	//   ....[1]....
        /*0070*/ 	.word	0x00000260


	//   ....[2]....
        /*0074*/ 	.word	0x000003e0


	//----- nvinfo : EIATTR_CBANK_PARAM_SIZE
	.align		4
.L_19:
        /*0078*/ 	.byte	0x03, 0x19
        /*007a*/ 	.short	0x0020


	//----- nvinfo : EIATTR_PARAM_CBANK
	.align		4
        /*007c*/ 	.byte	0x04, 0x0a
        /*007e*/ 	.short	(.L_21 - .L_20)
	.align		4
.L_20:
        /*0080*/ 	.word	index@(.nv.constant0._Z15matrix_multiplyPKfPfS0_ii)
        /*0084*/ 	.short	0x0380
        /*0086*/ 	.short	0x0020


	//----- nvinfo : EIATTR_SW_WAR
	.align		4
.L_21:
        /*0088*/ 	.byte	0x04, 0x36
        /*008a*/ 	.short	(.L_23 - .L_22)
.L_22:
        /*008c*/ 	.word	0x00000008
.L_23:


//--------------------- .nv.callgraph             --------------------------
	.section	.nv.callgraph,"",@"SHT_CUDA_CALLGRAPH"
	.align	4
	.sectionentsize	8
	.align		4
        /*0000*/ 	.word	0x00000000
	.align		4
        /*0004*/ 	.word	0xffffffff
	.align		4
        /*0008*/ 	.word	0x00000000
	.align		4
        /*000c*/ 	.word	0xfffffffe
	.align		4
        /*0010*/ 	.word	0x00000000
	.align		4
        /*0014*/ 	.word	0xfffffffd
	.align		4
        /*0018*/ 	.word	0x00000000
	.align		4
        /*001c*/ 	.word	0xfffffffc


//--------------------- .text._Z15matrix_multiplyPKfPfS0_ii --------------------------
	.section	.text._Z15matrix_multiplyPKfPfS0_ii,"ax",@progbits
	.align	128
        .global         _Z15matrix_multiplyPKfPfS0_ii
        .type           _Z15matrix_multiplyPKfPfS0_ii,@function
        .size           _Z15matrix_multiplyPKfPfS0_ii,(.L_x_1 - _Z15matrix_multiplyPKfPfS0_ii)
        .other          _Z15matrix_multiplyPKfPfS0_ii,@"STO_CUDA_ENTRY STV_DEFAULT"
_Z15matrix_multiplyPKfPfS0_ii:
.text._Z15matrix_multiplyPKfPfS0_ii:
[----:B------:R-:W-:Y:S01]  /*0000*/  LDC R1, c[0x0][0x37c] ;  /* 0x0000df00ff017b82 */ /* 0x000fe20000000800 */
[----:B------:R-:W0:Y:S07]  /*0010*/  S2R R2, SR_TID.X ;  /* 0x0000000000027919 */ /* 0x000e2e0000002100 */
[----:B------:R-:W0:Y:S01]  /*0020*/  S2UR UR4, SR_CTAID.X ;  /* 0x00000000000479c3 */ /* 0x000e220000002500 */
[----:B------:R-:W1:Y:S01]  /*0030*/  LDCU.64 UR6, c[0x0][0x398] ;  /* 0x00007300ff0677ac */ /* 0x000e620008000a00 */
[----:B------:R-:W-:-:S06]  /*0040*/  IMAD.MOV.U32 R0, RZ, RZ, 0x1 ;  /* 0x00000001ff007424 */ /* 0x000fcc00078e00ff */
[----:B------:R-:W0:Y:S01]  /*0050*/  LDC R9, c[0x0][0x360] ;  /* 0x0000d800ff097b82 */ /* 0x000e220000000800 */
[----:B-1----:R-:W-:Y:S01]  /*0060*/  SHF.L.U32 R0, R0, UR7, RZ ;  /* 0x0000000700007c19 */ /* 0x002fe200080006ff */
[----:B0-----:R-:W-:-:S03]  /*0070*/  IMAD R9, R9, UR4, R2 ;  /* 0x0000000409097c24 */ /* 0x001fc6000f8e0202 */
[----:B------:R-:W-:-:S04]  /*0080*/  IADD3 R2, PT, PT, -R0, UR6, RZ ;  /* 0x0000000600027c10 */ /* 0x000fc8000fffe1ff */
[----:B------:R-:W-:-:S13]  /*0090*/  ISETP.GT.AND P0, PT, R9, R2, PT ;  /* 0x000000020900720c */ /* 0x000fda0003f04270 */
[----:B------:R-:W-:Y:S05]  /*00a0*/  @P0 EXIT ;  /* 0x000000000000094d */ /* 0x000fea0003800000 */
[-C--:B------:R-:W-:Y:S02]  /*00b0*/  IABS R5, R0.reuse ;  /* 0x0000000000057213 */ /* 0x080fe40000000000 */
[----:B------:R-:W-:Y:S02]  /*00c0*/  IABS R8, R9 ;  /* 0x0000000900087213 */ /* 0x000fe40000000000 */
[----:B------:R-:W0:Y:S01]  /*00d0*/  I2F.RP R4, R5 ;  /* 0x0000000500047306 */ /* 0x000e220000209400 */
[----:B------:R-:W-:-:S07]  /*00e0*/  IABS R10, R0 ;  /* 0x00000000000a7213 */ /* 0x000fce0000000000 */
[----:B0-----:R-:W0:Y:S02]  /*00f0*/  MUFU.RCP R4, R4 ;  /* 0x0000000400047308 */ /* 0x001e240000001000 */
[----:B0-----:R-:W-:Y:S02]  /*0100*/  VIADD R2, R4, 0xffffffe ;  /* 0x0ffffffe04027836 */ /* 0x001fe40000000000 */
[----:B------:R-:W-:-:S04]  /*0110*/  IMAD.MOV R4, RZ, RZ, -R10 ;  /* 0x000000ffff047224 */ /* 0x000fc800078e0a0a */
[----:B------:R0:W1:Y:S02]  /*0120*/  F2I.FTZ.U32.TRUNC.NTZ R3, R2 ;  /* 0x0000000200037305 */ /* 0x000064000021f000 */
[----:B0-----:R-:W-:Y:S01]  /*0130*/  HFMA2 R2, -RZ, RZ, 0, 0 ;  /* 0x00000000ff027431 */ /* 0x001fe200000001ff */
[----:B-1----:R-:W-:-:S05]  /*0140*/  IADD3 R6, PT, PT, RZ, -R3, RZ ;  /* 0x80000003ff067210 */ /* 0x002fca0007ffe0ff */
[----:B------:R-:W-:Y:S02]  /*0150*/  IMAD R7, R6, R5, RZ ;  /* 0x0000000506077224 */ /* 0x000fe400078e02ff */
[----:B------:R-:W-:Y:S02]  /*0160*/  IMAD.MOV.U32 R6, RZ, RZ, R8 ;  /* 0x000000ffff067224 */ /* 0x000fe400078e0008 */
[----:B------:R-:W-:-:S06]  /*0170*/  IMAD.HI.U32 R3, R3, R7, R2 ;  /* 0x0000000703037227 */ /* 0x000fcc00078e0002 */
[----:B------:R-:W-:-:S04]  /*0180*/  IMAD.HI.U32 R3, R3, R6, RZ ;  /* 0x0000000603037227 */ /* 0x000fc800078e00ff */
[----:B------:R-:W-:-:S05]  /*0190*/  IMAD R2, R3, R4, R6 ;  /* 0x0000000403027224 */ /* 0x000fca00078e0206 */
[----:B------:R-:W-:-:S13]  /*01a0*/  ISETP.GT.U32.AND P2, PT, R5, R2, PT ;  /* 0x000000020500720c */ /* 0x000fda0003f44070 */
[-C--:B------:R-:W-:Y:S01]  /*01b0*/  @!P2 IADD3 R2, PT, PT, R2, -R5.reuse, RZ ;  /* 0x800000050202a210 */ /* 0x080fe20007ffe0ff */
[----:B------:R-:W-:Y:S01]  /*01c0*/  @!P2 VIADD R3, R3, 0x1 ;  /* 0x000000010303a836 */ /* 0x000fe20000000000 */
[----:B------:R-:W-:Y:S02]  /*01d0*/  ISETP.NE.AND P2, PT, R0, RZ, PT ;  /* 0x000000ff0000720c */ /* 0x000fe40003f45270 */
[----:B------:R-:W-:Y:S02]  /*01e0*/  ISETP.GE.U32.AND P0, PT, R2, R5, PT ;  /* 0x000000050200720c */ /* 0x000fe40003f06070 */
[----:B------:R-:W-:-:S04]  /*01f0*/  LOP3.LUT R2, R9, R0, RZ, 0x3c, !PT ;  /* 0x0000000009027212 */ /* 0x000fc800078e3cff */
[----:B------:R-:W-:-:S07]  /*0200*/  ISETP.GE.AND P1, PT, R2, RZ, PT ;  /* 0x000000ff0200720c */ /* 0x000fce0003f26270 */
[----:B------:R-:W-:-:S06]  /*0210*/  @P0 IADD3 R3, PT, PT, R3, 0x1, RZ ;  /* 0x0000000103030810 */ /* 0x000fcc0007ffe0ff */
[----:B------:R-:W-:Y:S01]  /*0220*/  @!P1 IMAD.MOV R3, RZ, RZ, -R3 ;  /* 0x000000ffff039224 */ /* 0x000fe200078e0a03 */
[----:B------:R-:W-:-:S04]  /*0230*/  @!P2 LOP3.LUT R3, RZ, R0, RZ, 0x33, !PT ;  /* 0x00000000ff03a212 */ /* 0x000fc800078e33ff */
[----:B------:R-:W-:-:S04]  /*0240*/  LOP3.LUT R3, R3, 0x80000001, RZ, 0xc0, !PT ;  /* 0x8000000103037812 */ /* 0x000fc800078ec0ff */
[----:B------:R-:W-:-:S13]  /*0250*/  ISETP.NE.AND P0, PT, R3, 0x1, PT ;  /* 0x000000010300780c */ /* 0x000fda0003f05270 */
[----:B------:R-:W-:Y:S05]  /*0260*/  @!P0 EXIT ;  /* 0x000000000000894d */ /* 0x000fea0003800000 */
[----:B------:R-:W0:Y:S01]  /*0270*/  LDC.64 R6, c[0x0][0x380] ;  /* 0x0000e000ff067b82 */ /* 0x000e220000000a00 */
[----:B------:R-:W1:Y:S01]  /*0280*/  LDCU.64 UR4, c[0x0][0x358] ;  /* 0x00006b00ff0477ac */ /* 0x000e620008000a00 */
[----:B------:R-:W-:-:S06]  /*0290*/  LOP3.LUT R15, R0, R9, RZ, 0x3c, !PT ;  /* 0x00000009000f7212 */ /* 0x000fcc00078e3cff */
[----:B------:R-:W2:Y:S08]  /*02a0*/  LDC.64 R2, c[0x0][0x390] ;  /* 0x0000e400ff027b82 */ /* 0x000eb00000000a00 */
[----:B------:R-:W3:Y:S01]  /*02b0*/  LDC.64 R4, c[0x0][0x388] ;  /* 0x0000e200ff047b82 */ /* 0x000ee20000000a00 */
[----:B0-----:R-:W-:-:S04]  /*02c0*/  IMAD.WIDE R10, R15, 0x4, R6 ;  /* 0x000000040f0a7825 */ /* 0x001fc800078e0206 */
[C---:B------:R-:W-:Y:S01]  /*02d0*/  IMAD.WIDE R6, R9.reuse, 0x4, R6 ;  /* 0x0000000409067825 */ /* 0x040fe200078e0206 */
[----:B-1----:R-:W4:Y:S04]  /*02e0*/  LDG.E R17, desc[UR4][R10.64] ;  /* 0x000000040a117981 */ /* 0x002f28000c1e1900 */
[----:B--2---:R-:W4:Y:S04]  /*02f0*/  LDG.E R8, desc[UR4][R2.64+0x4] ;  /* 0x0000040402087981 */ /* 0x004f28000c1e1900 */
[----:B------:R-:W2:Y:S04]  /*0300*/  LDG.E R0, desc[UR4][R2.64] ;  /* 0x0000000402007981 */ /* 0x000ea8000c1e1900 */
[----:B------:R-:W2:Y:S01]  /*0310*/  LDG.E R13, desc[UR4][R6.64] ;  /* 0x00000004060d7981 */ /* 0x000ea2000c1e1900 */
[----:B----4-:R-:W-:Y:S01]  /*0320*/  FMUL R17, R8, R17 ;  /* 0x0000001108117220 */ /* 0x010fe20000400000 */
[----:B---3--:R-:W-:-:S04]  /*0330*/  IMAD.WIDE R8, R9, 0x4, R4 ;  /* 0x0000000409087825 */ /* 0x008fc800078e0204 */
[----:B--2---:R-:W-:-:S05]  /*0340*/  FFMA R13, R0, R13, R17 ;  /* 0x0000000d000d7223 */ /* 0x004fca0000000011 */
[----:B------:R-:W-:Y:S04]  /*0350*/  STG.E desc[UR4][R8.64], R13 ;  /* 0x0000000d08007986 */ /* 0x000fe8000c101904 */
[----:B------:R-:W2:Y:S04]  /*0360*/  LDG.E R19, desc[UR4][R10.64] ;  /* 0x000000040a137981 */ /* 0x000ea8000c1e1900 */
[----:B------:R-:W2:Y:S04]  /*0370*/  LDG.E R12, desc[UR4][R2.64+0xc] ;  /* 0x00000c04020c7981 */ /* 0x000ea8000c1e1900 */
[----:B------:R-:W3:Y:S04]  /*0380*/  LDG.E R17, desc[UR4][R6.64] ;  /* 0x0000000406117981 */ /* 0x000ee8000c1e1900 */
[----:B------:R-:W3:Y:S01]  /*0390*/  LDG.E R0, desc[UR4][R2.64+0x8] ;  /* 0x0000080402007981 */ /* 0x000ee2000c1e1900 */
[----:B------:R-:W-:-:S04]  /*03a0*/  IMAD.WIDE R4, R15, 0x4, R4 ;  /* 0x000000040f047825 */ /* 0x000fc800078e0204 */
[----:B--2---:R-:W-:-:S04]  /*03b0*/  FMUL R19, R12, R19 ;  /* 0x000000130c137220 */ /* 0x004fc80000400000 */
[----:B---3--:R-:W-:-:S05]  /*03c0*/  FFMA R17, R0, R17, R19 ;  /* 0x0000001100117223 */ /* 0x008fca0000000013 */
[----:B------:R-:W-:Y:S01]  /*03d0*/  STG.E desc[UR4][R4.64], R17 ;  /* 0x0000001104007986 */ /* 0x000fe2000c101904 */
[----:B------:R-:W-:Y:S05]  /*03e0*/  EXIT ;  /* 0x000000000000794d */ /* 0x000fea0003800000 */
.L_x_0:
[----:B------:R-:W-:-:S00]  /*03f0*/  BRA `(.L_x_0) ;  /* 0xfffffffc00fc7947 */ /* 0x000fc0000383ffff */
[----:B------:R-:W-:-:S00]  /*0400*/  NOP ;  /* 0x0000000000007918 */ /* 0x000fc00000000000 */
[----:B------:R-:W-:-:S00]  /*0410*/  NOP ;  /* 0x0000000000007918 */ /* 0x000fc00000000000 */
[----:B------:R-:W-:-:S00]  /*0420*/  NOP ;  /* 0x0000000000007918 */ /* 0x000fc00000000000 */
[----:B------:R-:W-:-:S00]  /*0430*/  NOP ;  /* 0x0000000000007918 */ /* 0x000fc00000000000 */
[----:B------:R-:W-:-:S00]  /*0440*/  NOP ;  /* 0x0000000000007918 */ /* 0x000fc00000000000 */
[----:B------:R-:W-:-:S00]  /*0450*/  NOP ;  /* 0x0000000000007918 */ /* 0x000fc00000000000 */
[----:B------:R-:W-:-:S00]  /*0460*/  NOP ;  /* 0x0000000000007918 */ /* 0x000fc00000000000 */
[----:B------:R-:W-:-:S00]  /*0470*/  NOP ;  /* 0x0000000000007918 */ /* 0x000fc00000000000 */
.L_x_1:


//--------------------- .nv.shared.reserved.0     --------------------------
	.section	.nv.shared.reserved.0,"aw",@nobits
	.weak		__nv_reservedSMEM_offset_0_alias
	.size		__nv_reservedSMEM_offset_0_alias, 0, 64
	.other		__nv_reservedSMEM_offset_0_alias,@"STO_CUDA_RESERVED_SHARED STV_DEFAULT"
__nv_reservedSMEM_offset_0_alias:
	.zero		0
	.zero		64


//--------------------- .nv.constant0._Z15matrix_multiplyPKfPfS0_ii --------------------------
	.section	.nv.constant0._Z15matrix_multiplyPKfPfS0_ii,"a",@progbits
	.sectionflags	@""
	.align	4
.nv.constant0._Z15matrix_multiplyPKfPfS0_ii:
	.zero		928


//--------------------- SYMBOLS --------------------------

	.type		.nv.reservedSmem.offset0,@object
	.size		.nv.reservedSmem.offset0,0x4
